//
// Generated by NVIDIA NVVM Compiler
//
// Compiler Build ID: CL-36424714
// Cuda compilation tools, release 13.0, V13.0.88
// Based on NVVM 20.0.0
//

.version 9.0
.target sm_100
.address_size 64

	// .globl	_Z11PDE_diff_k3fffffffiPA64_A256_f

.visible .entry _Z11PDE_diff_k3fffffffiPA64_A256_f(
	.param .f32 _Z11PDE_diff_k3fffffffiPA64_A256_f_param_0,
	.param .f32 _Z11PDE_diff_k3fffffffiPA64_A256_f_param_1,
	.param .f32 _Z11PDE_diff_k3fffffffiPA64_A256_f_param_2,
	.param .f32 _Z11PDE_diff_k3fffffffiPA64_A256_f_param_3,
	.param .f32 _Z11PDE_diff_k3fffffffiPA64_A256_f_param_4,
	.param .f32 _Z11PDE_diff_k3fffffffiPA64_A256_f_param_5,
	.param .f32 _Z11PDE_diff_k3fffffffiPA64_A256_f_param_6,
	.param .u32 _Z11PDE_diff_k3fffffffiPA64_A256_f_param_7,
	.param .u64 .ptr .align 1 _Z11PDE_diff_k3fffffffiPA64_A256_f_param_8
)
{


	ret;

}
	// .globl	_Z11PDE_diff_k2fffffffiPA64_A256_f
.visible .entry _Z11PDE_diff_k2fffffffiPA64_A256_f(
	.param .f32 _Z11PDE_diff_k2fffffffiPA64_A256_f_param_0,
	.param .f32 _Z11PDE_diff_k2fffffffiPA64_A256_f_param_1,
	.param .f32 _Z11PDE_diff_k2fffffffiPA64_A256_f_param_2,
	.param .f32 _Z11PDE_diff_k2fffffffiPA64_A256_f_param_3,
	.param .f32 _Z11PDE_diff_k2fffffffiPA64_A256_f_param_4,
	.param .f32 _Z11PDE_diff_k2fffffffiPA64_A256_f_param_5,
	.param .f32 _Z11PDE_diff_k2fffffffiPA64_A256_f_param_6,
	.param .u32 _Z11PDE_diff_k2fffffffiPA64_A256_f_param_7,
	.param .u64 .ptr .align 1 _Z11PDE_diff_k2fffffffiPA64_A256_f_param_8
)
{


	ret;

}
	// .globl	_Z11PDE_diff_k1fffffffPA64_A256_fi
.visible .entry _Z11PDE_diff_k1fffffffPA64_A256_fi(
	.param .f32 _Z11PDE_diff_k1fffffffPA64_A256_fi_param_0,
	.param .f32 _Z11PDE_diff_k1fffffffPA64_A256_fi_param_1,
	.param .f32 _Z11PDE_diff_k1fffffffPA64_A256_fi_param_2,
	.param .f32 _Z11PDE_diff_k1fffffffPA64_A256_fi_param_3,
	.param .f32 _Z11PDE_diff_k1fffffffPA64_A256_fi_param_4,
	.param .f32 _Z11PDE_diff_k1fffffffPA64_A256_fi_param_5,
	.param .f32 _Z11PDE_diff_k1fffffffPA64_A256_fi_param_6,
	.param .u64 .ptr .align 1 _Z11PDE_diff_k1fffffffPA64_A256_fi_param_7,
	.param .u32 _Z11PDE_diff_k1fffffffPA64_A256_fi_param_8
)
{


	ret;

}


// ===== COMPILED SASS (sm_100) =====

	.target	sm_100

	.elftype	@"ET_EXEC"


//--------------------- .note.nv.tkinfo           --------------------------
	.section	.note.nv.tkinfo,"",@"SHT_NOTE"
	.sectionflags	@"SHF_NOTE_NV_TKINFO"
	.tkinfo
        /*0018*/ 	.word	0x00000002
        /*0030*/ 	.string	""
        /*0030*/ 	.string	"ptxas"
        /*0030*/ 	.string	"Cuda compilation tools, release 13.0, V13.0.88"
        /*0030*/ 	.string	"Build cuda_13.0.r13.0/compiler.36424714_0"
        /*0030*/ 	.string	"-arch sm_100 -m 64 "



//--------------------- .note.nv.cuinfo           --------------------------
	.section	.note.nv.cuinfo,"",@"SHT_NOTE"
	.sectionflags	@"SHF_NOTE_NV_CUINFO"
        /*0018*/ 	.short	0x0002
        /*001a*/ 	.short	0x0064
        /*001c*/ 	.short	0x0082
	.zero		2


//--------------------- .nv.info                  --------------------------
	.section	.nv.info,"",@"SHT_CUDA_INFO"
	.align	4


	//----- nvinfo : EIATTR_REGCOUNT
	.align		4
        /*0000*/ 	.byte	0x04, 0x2f
        /*0002*/ 	.short	(.L_1 - .L_0)
	.align		4
.L_0:
        /*0004*/ 	.word	index@(_Z11PDE_diff_k3fffffffiPA64_A256_f)
        /*0008*/ 	.word	0x00000004


	//----- nvinfo : EIATTR_FRAME_SIZE
	.align		4
.L_1:
        /*000c*/ 	.byte	0x04, 0x11
        /*000e*/ 	.short	(.L_3 - .L_2)
	.align		4
.L_2:
        /*0010*/ 	.word	index@(_Z11PDE_diff_k3fffffffiPA64_A256_f)
        /*0014*/ 	.word	0x00000000


	//----- nvinfo : EIATTR_REGCOUNT
	.align		4
.L_3:
        /*0018*/ 	.byte	0x04, 0x2f
        /*001a*/ 	.short	(.L_5 - .L_4)
	.align		4
.L_4:
        /*001c*/ 	.word	index@(_Z11PDE_diff_k2fffffffiPA64_A256_f)
        /*0020*/ 	.word	0x00000004


	//----- nvinfo : EIATTR_FRAME_SIZE
	.align		4
.L_5:
        /*0024*/ 	.byte	0x04, 0x11
        /*0026*/ 	.short	(.L_7 - .L_6)
	.align		4
.L_6:
        /*0028*/ 	.word	index@(_Z11PDE_diff_k2fffffffiPA64_A256_f)
        /*002c*/ 	.word	0x00000000


	//----- nvinfo : EIATTR_REGCOUNT
	.align		4
.L_7:
        /*0030*/ 	.byte	0x04, 0x2f
        /*0032*/ 	.short	(.L_9 - .L_8)
	.align		4
.L_8:
        /*0034*/ 	.word	index@(_Z11PDE_diff_k1fffffffPA64_A256_fi)
        /*0038*/ 	.word	0x00000004


	//----- nvinfo : EIATTR_FRAME_SIZE
	.align		4
.L_9:
        /*003c*/ 	.byte	0x04, 0x11
        /*003e*/ 	.short	(.L_11 - .L_10)
	.align		4
.L_10:
        /*0040*/ 	.word	index@(_Z11PDE_diff_k1fffffffPA64_A256_fi)
        /*0044*/ 	.word	0x00000000


	//----- nvinfo : EIATTR_MIN_STACK_SIZE
	.align		4
.L_11:
        /*0048*/ 	.byte	0x04, 0x12
        /*004a*/ 	.short	(.L_13 - .L_12)
	.align		4
.L_12:
        /*004c*/ 	.word	index@(_Z11PDE_diff_k1fffffffPA64_A256_fi)
        /*0050*/ 	.word	0x00000000


	//----- nvinfo : EIATTR_MIN_STACK_SIZE
	.align		4
.L_13:
        /*0054*/ 	.byte	0x04, 0x12
        /*0056*/ 	.short	(.L_15 - .L_14)
	.align		4
.L_14:
        /*0058*/ 	.word	index@(_Z11PDE_diff_k2fffffffiPA64_A256_f)
        /*005c*/ 	.word	0x00000000


	//----- nvinfo : EIATTR_MIN_STACK_SIZE
	.align		4
.L_15:
        /*0060*/ 	.byte	0x04, 0x12
        /*0062*/ 	.short	(.L_17 - .L_16)
	.align		4
.L_16:
        /*0064*/ 	.word	index@(_Z11PDE_diff_k3fffffffiPA64_A256_f)
        /*0068*/ 	.word	0x00000000
.L_17:


//--------------------- .nv.compat                --------------------------
	.section	.nv.compat,"",@"SHT_CUDA_COMPAT_INFO"
	.align	4
        /*0000*/ 	.byte	0x02, 0x09, 0x00, 0x00, 0x02, 0x02, 0x01, 0x00, 0x02, 0x05, 0x05, 0x00, 0x03, 0x07, 0x01, 0x01
        /*0010*/ 	.byte	0x02, 0x03, 0x00, 0x00, 0x02, 0x06, 0x01, 0x00, 0x04, 0x0b, 0x08, 0x00, 0x09, 0x00, 0x00, 0x00
        /*0020*/ 	.byte	0x00, 0x00, 0x00, 0x00


//--------------------- .nv.info._Z11PDE_diff_k1fffffffPA64_A256_fi --------------------------
	.section	.nv.info._Z11PDE_diff_k1fffffffPA64_A256_fi,"",@"SHT_CUDA_INFO"
	.sectionflags	@""
	.align	4


	//----- nvinfo : EIATTR_CUDA_API_VERSION
	.align		4
        /*0000*/ 	.byte	0x04, 0x37
        /*0002*/ 	.short	(.L_19 - .L_18)
.L_18:
        /*0004*/ 	.word	0x00000082


	//----- nvinfo : EIATTR_KPARAM_INFO
	.align		4
.L_19:
        /*0008*/ 	.byte	0x04, 0x17
        /*000a*/ 	.short	(.L_21 - .L_20)
.L_20:
        /*000c*/ 	.word	0x00000000
        /*0010*/ 	.short	0x0008
        /*0012*/ 	.short	0x0028
        /*0014*/ 	.byte	0x00, 0xf0, 0x11, 0x00


	//----- nvinfo : EIATTR_KPARAM_INFO
	.align		4
.L_21:
        /*0018*/ 	.byte	0x04, 0x17
        /*001a*/ 	.short	(.L_23 - .L_22)
.L_22:
        /*001c*/ 	.word	0x00000000
        /*0020*/ 	.short	0x0007
        /*0022*/ 	.short	0x0020
        /*0024*/ 	.byte	0x00, 0xf5, 0x21, 0x00


	//----- nvinfo : EIATTR_KPARAM_INFO
	.align		4
.L_23:
        /*0028*/ 	.byte	0x04, 0x17
        /*002a*/ 	.short	(.L_25 - .L_24)
.L_24:
        /*002c*/ 	.word	0x00000000
        /*0030*/ 	.short	0x0006
        /*0032*/ 	.short	0x0018
        /*0034*/ 	.byte	0x00, 0xf0, 0x11, 0x00


	//----- nvinfo : EIATTR_KPARAM_INFO
	.align		4
.L_25:
        /*0038*/ 	.byte	0x04, 0x17
        /*003a*/ 	.short	(.L_27 - .L_26)
.L_26:
        /*003c*/ 	.word	0x00000000
        /*0040*/ 	.short	0x0005
        /*0042*/ 	.short	0x0014
        /*0044*/ 	.byte	0x00, 0xf0, 0x11, 0x00


	//----- nvinfo : EIATTR_KPARAM_INFO
	.align		4
.L_27:
        /*0048*/ 	.byte	0x04, 0x17
        /*004a*/ 	.short	(.L_29 - .L_28)
.L_28:
        /*004c*/ 	.word	0x00000000
        /*0050*/ 	.short	0x0004
        /*0052*/ 	.short	0x0010
        /*0054*/ 	.byte	0x00, 0xf0, 0x11, 0x00


	//----- nvinfo : EIATTR_KPARAM_INFO
	.align		4
.L_29:
        /*0058*/ 	.byte	0x04, 0x17
        /*005a*/ 	.short	(.L_31 - .L_30)
.L_30:
        /*005c*/ 	.word	0x00000000
        /*0060*/ 	.short	0x0003
        /*0062*/ 	.short	0x000c
        /*0064*/ 	.byte	0x00, 0xf0, 0x11, 0x00


	//----- nvinfo : EIATTR_KPARAM_INFO
	.align		4
.L_31:
        /*0068*/ 	.byte	0x04, 0x17
        /*006a*/ 	.short	(.L_33 - .L_32)
.L_32:
        /*006c*/ 	.word	0x00000000
        /*0070*/ 	.short	0x0002
        /*0072*/ 	.short	0x0008
        /*0074*/ 	.byte	0x00, 0xf0, 0x11, 0x00


	//----- nvinfo : EIATTR_KPARAM_INFO
	.align		4
.L_33:
        /*0078*/ 	.byte	0x04, 0x17
        /*007a*/ 	.short	(.L_35 - .L_34)
.L_34:
        /*007c*/ 	.word	0x00000000
        /*0080*/ 	.short	0x0001
        /*0082*/ 	.short	0x0004
        /*0084*/ 	.byte	0x00, 0xf0, 0x11, 0x00


	//----- nvinfo : EIATTR_KPARAM_INFO
	.align		4
.L_35:
        /*0088*/ 	.byte	0x04, 0x17
        /*008a*/ 	.short	(.L_37 - .L_36)
.L_36:
        /*008c*/ 	.word	0x00000000
        /*0090*/ 	.short	0x0000
        /*0092*/ 	.short	0x0000
        /*0094*/ 	.byte	0x00, 0xf0, 0x11, 0x00


	//----- nvinfo : EIATTR_SPARSE_MMA_MASK
	.align		4
.L_37:
        /*0098*/ 	.byte	0x03, 0x50
        /*009a*/ 	.short	0x0000


	//----- nvinfo : EIATTR_MAXREG_COUNT
	.align		4
        /*009c*/ 	.byte	0x03, 0x1b
        /*009e*/ 	.short	0x00ff


	//----- nvinfo : EIATTR_MERCURY_ISA_VERSION
	.align		4
        /*00a0*/ 	.byte	0x03, 0x5f
        /*00a2*/ 	.short	0x0101


	//----- nvinfo : EIATTR_VRC_CTA_INIT_COUNT
	.align		4
        /*00a4*/ 	.byte	0x02, 0x4a
	.zero		1
	.zero		1


	//----- nvinfo : EIATTR_EXIT_INSTR_OFFSETS
	.align		4
        /*00a8*/ 	.byte	0x04, 0x1c
        /*00aa*/ 	.short	(.L_39 - .L_38)


	//   ....[0]....
.L_38:
        /*00ac*/ 	.word	0x00000010


	//----- nvinfo : EIATTR_CBANK_PARAM_SIZE
	.align		4
.L_39:
        /*00b0*/ 	.byte	0x03, 0x19
        /*00b2*/ 	.short	0x002c


	//----- nvinfo : EIATTR_PARAM_CBANK
	.align		4
        /*00b4*/ 	.byte	0x04, 0x0a
        /*00b6*/ 	.short	(.L_41 - .L_40)
	.align		4
.L_40:
        /*00b8*/ 	.word	index@(.nv.constant0._Z11PDE_diff_k1fffffffPA64_A256_fi)
        /*00bc*/ 	.short	0x0380
        /*00be*/ 	.short	0x002c


	//----- nvinfo : EIATTR_SW_WAR
	.align		4
.L_41:
        /*00c0*/ 	.byte	0x04, 0x36
        /*00c2*/ 	.short	(.L_43 - .L_42)
.L_42:
        /*00c4*/ 	.word	0x00000008
.L_43:


//--------------------- .nv.info._Z11PDE_diff_k2fffffffiPA64_A256_f --------------------------
	.section	.nv.info._Z11PDE_diff_k2fffffffiPA64_A256_f,"",@"SHT_CUDA_INFO"
	.sectionflags	@""
	.align	4


	//----- nvinfo : EIATTR_CUDA_API_VERSION
	.align		4
        /*0000*/ 	.byte	0x04, 0x37
        /*0002*/ 	.short	(.L_45 - .L_44)
.L_44:
        /*0004*/ 	.word	0x00000082


	//----- nvinfo : EIATTR_KPARAM_INFO
	.align		4
.L_45:
        /*0008*/ 	.byte	0x04, 0x17
        /*000a*/ 	.short	(.L_47 - .L_46)
.L_46:
        /*000c*/ 	.word	0x00000000
        /*0010*/ 	.short	0x0008
        /*0012*/ 	.short	0x0020
        /*0014*/ 	.byte	0x00, 0xf5, 0x21, 0x00


	//----- nvinfo : EIATTR_KPARAM_INFO
	.align		4
.L_47:
        /*0018*/ 	.byte	0x04, 0x17
        /*001a*/ 	.short	(.L_49 - .L_48)
.L_48:
        /*001c*/ 	.word	0x00000000
        /*0020*/ 	.short	0x0007
        /*0022*/ 	.short	0x001c
        /*0024*/ 	.byte	0x00, 0xf0, 0x11, 0x00


	//----- nvinfo : EIATTR_KPARAM_INFO
	.align		4
.L_49:
        /*0028*/ 	.byte	0x04, 0x17
        /*002a*/ 	.short	(.L_51 - .L_50)
.L_50:
        /*002c*/ 	.word	0x00000000
        /*0030*/ 	.short	0x0006
        /*0032*/ 	.short	0x0018
        /*0034*/ 	.byte	0x00, 0xf0, 0x11, 0x00


	//----- nvinfo : EIATTR_KPARAM_INFO
	.align		4
.L_51:
        /*0038*/ 	.byte	0x04, 0x17
        /*003a*/ 	.short	(.L_53 - .L_52)
.L_52:
        /*003c*/ 	.word	0x00000000
        /*0040*/ 	.short	0x0005
        /*0042*/ 	.short	0x0014
        /*0044*/ 	.byte	0x00, 0xf0, 0x11, 0x00


	//----- nvinfo : EIATTR_KPARAM_INFO
	.align		4
.L_53:
        /*0048*/ 	.byte	0x04, 0x17
        /*004a*/ 	.short	(.L_55 - .L_54)
.L_54:
        /*004c*/ 	.word	0x00000000
        /*0050*/ 	.short	0x0004
        /*0052*/ 	.short	0x0010
        /*0054*/ 	.byte	0x00, 0xf0, 0x11, 0x00


	//----- nvinfo : EIATTR_KPARAM_INFO
	.align		4
.L_55:
        /*0058*/ 	.byte	0x04, 0x17
        /*005a*/ 	.short	(.L_57 - .L_56)
.L_56:
        /*005c*/ 	.word	0x00000000
        /*0060*/ 	.short	0x0003
        /*0062*/ 	.short	0x000c
        /*0064*/ 	.byte	0x00, 0xf0, 0x11, 0x00


	//----- nvinfo : EIATTR_KPARAM_INFO
	.align		4
.L_57:
        /*0068*/ 	.byte	0x04, 0x17
        /*006a*/ 	.short	(.L_59 - .L_58)
.L_58:
        /*006c*/ 	.word	0x00000000
        /*0070*/ 	.short	0x0002
        /*0072*/ 	.short	0x0008
        /*0074*/ 	.byte	0x00, 0xf0, 0x11, 0x00


	//----- nvinfo : EIATTR_KPARAM_INFO
	.align		4
.L_59:
        /*0078*/ 	.byte	0x04, 0x17
        /*007a*/ 	.short	(.L_61 - .L_60)
.L_60:
        /*007c*/ 	.word	0x00000000
        /*0080*/ 	.short	0x0001
        /*0082*/ 	.short	0x0004
        /*0084*/ 	.byte	0x00, 0xf0, 0x11, 0x00


	//----- nvinfo : EIATTR_KPARAM_INFO
	.align		4
.L_61:
        /*0088*/ 	.byte	0x04, 0x17
        /*008a*/ 	.short	(.L_63 - .L_62)
.L_62:
        /*008c*/ 	.word	0x00000000
        /*0090*/ 	.short	0x0000
        /*0092*/ 	.short	0x0000
        /*0094*/ 	.byte	0x00, 0xf0, 0x11, 0x00


	//----- nvinfo : EIATTR_SPARSE_MMA_MASK
	.align		4
.L_63:
        /*0098*/ 	.byte	0x03, 0x50
        /*009a*/ 	.short	0x0000


	//----- nvinfo : EIATTR_MAXREG_COUNT
	.align		4
        /*009c*/ 	.byte	0x03, 0x1b
        /*009e*/ 	.short	0x00ff


	//----- nvinfo : EIATTR_MERCURY_ISA_VERSION
	.align		4
        /*00a0*/ 	.byte	0x03, 0x5f
        /*00a2*/ 	.short	0x0101


	//----- nvinfo : EIATTR_VRC_CTA_INIT_COUNT
	.align		4
        /*00a4*/ 	.byte	0x02, 0x4a
	.zero		1
	.zero		1


	//----- nvinfo : EIATTR_EXIT_INSTR_OFFSETS
	.align		4
        /*00a8*/ 	.byte	0x04, 0x1c
        /*00aa*/ 	.short	(.L_65 - .L_64)


	//   ....[0]....
.L_64:
        /*00ac*/ 	.word	0x00000010


	//----- nvinfo : EIATTR_CBANK_PARAM_SIZE
	.align		4
.L_65:
        /*00b0*/ 	.byte	0x03, 0x19
        /*00b2*/ 	.short	0x0028


	//----- nvinfo : EIATTR_PARAM_CBANK
	.align		4
        /*00b4*/ 	.byte	0x04, 0x0a
        /*00b6*/ 	.short	(.L_67 - .L_66)
	.align		4
.L_66:
        /*00b8*/ 	.word	index@(.nv.constant0._Z11PDE_diff_k2fffffffiPA64_A256_f)
        /*00bc*/ 	.short	0x0380
        /*00be*/ 	.short	0x0028


	//----- nvinfo : EIATTR_SW_WAR
	.align		4
.L_67:
        /*00c0*/ 	.byte	0x04, 0x36
        /*00c2*/ 	.short	(.L_69 - .L_68)
.L_68:
        /*00c4*/ 	.word	0x00000008
.L_69:


//--------------------- .nv.info._Z11PDE_diff_k3fffffffiPA64_A256_f --------------------------
	.section	.nv.info._Z11PDE_diff_k3fffffffiPA64_A256_f,"",@"SHT_CUDA_INFO"
	.sectionflags	@""
	.align	4


	//----- nvinfo : EIATTR_CUDA_API_VERSION
	.align		4
        /*0000*/ 	.byte	0x04, 0x37
        /*0002*/ 	.short	(.L_71 - .L_70)
.L_70:
        /*0004*/ 	.word	0x00000082


	//----- nvinfo : EIATTR_KPARAM_INFO
	.align		4
.L_71:
        /*0008*/ 	.byte	0x04, 0x17
        /*000a*/ 	.short	(.L_73 - .L_72)
.L_72:
        /*000c*/ 	.word	0x00000000
        /*0010*/ 	.short	0x0008
        /*0012*/ 	.short	0x0020
        /*0014*/ 	.byte	0x00, 0xf5, 0x21, 0x00


	//----- nvinfo : EIATTR_KPARAM_INFO
	.align		4
.L_73:
        /*0018*/ 	.byte	0x04, 0x17
        /*001a*/ 	.short	(.L_75 - .L_74)
.L_74:
        /*001c*/ 	.word	0x00000000
        /*0020*/ 	.short	0x0007
        /*0022*/ 	.short	0x001c
        /*0024*/ 	.byte	0x00, 0xf0, 0x11, 0x00


	//----- nvinfo : EIATTR_KPARAM_INFO
	.align		4
.L_75:
        /*0028*/ 	.byte	0x04, 0x17
        /*002a*/ 	.short	(.L_77 - .L_76)
.L_76:
        /*002c*/ 	.word	0x00000000
        /*0030*/ 	.short	0x0006
        /*0032*/ 	.short	0x0018
        /*0034*/ 	.byte	0x00, 0xf0, 0x11, 0x00


	//----- nvinfo : EIATTR_KPARAM_INFO
	.align		4
.L_77:
        /*0038*/ 	.byte	0x04, 0x17
        /*003a*/ 	.short	(.L_79 - .L_78)
.L_78:
        /*003c*/ 	.word	0x00000000
        /*0040*/ 	.short	0x0005
        /*0042*/ 	.short	0x0014
        /*0044*/ 	.byte	0x00, 0xf0, 0x11, 0x00


	//----- nvinfo : EIATTR_KPARAM_INFO
	.align		4
.L_79:
        /*0048*/ 	.byte	0x04, 0x17
        /*004a*/ 	.short	(.L_81 - .L_80)
.L_80:
        /*004c*/ 	.word	0x00000000
        /*0050*/ 	.short	0x0004
        /*0052*/ 	.short	0x0010
        /*0054*/ 	.byte	0x00, 0xf0, 0x11, 0x00


	//----- nvinfo : EIATTR_KPARAM_INFO
	.align		4
.L_81:
        /*0058*/ 	.byte	0x04, 0x17
        /*005a*/ 	.short	(.L_83 - .L_82)
.L_82:
        /*005c*/ 	.word	0x00000000
        /*0060*/ 	.short	0x0003
        /*0062*/ 	.short	0x000c
        /*0064*/ 	.byte	0x00, 0xf0, 0x11, 0x00


	//----- nvinfo : EIATTR_KPARAM_INFO
	.align		4
.L_83:
        /*0068*/ 	.byte	0x04, 0x17
        /*006a*/ 	.short	(.L_85 - .L_84)
.L_84:
        /*006c*/ 	.word	0x00000000
        /*0070*/ 	.short	0x0002
        /*0072*/ 	.short	0x0008
        /*0074*/ 	.byte	0x00, 0xf0, 0x11, 0x00


	//----- nvinfo : EIATTR_KPARAM_INFO
	.align		4
.L_85:
        /*0078*/ 	.byte	0x04, 0x17
        /*007a*/ 	.short	(.L_87 - .L_86)
.L_86:
        /*007c*/ 	.word	0x00000000
        /*0080*/ 	.short	0x0001
        /*0082*/ 	.short	0x0004
        /*0084*/ 	.byte	0x00, 0xf0, 0x11, 0x00


	//----- nvinfo : EIATTR_KPARAM_INFO
	.align		4
.L_87:
        /*0088*/ 	.byte	0x04, 0x17
        /*008a*/ 	.short	(.L_89 - .L_88)
.L_88:
        /*008c*/ 	.word	0x00000000
        /*0090*/ 	.short	0x0000
        /*0092*/ 	.short	0x0000
        /*0094*/ 	.byte	0x00, 0xf0, 0x11, 0x00


	//----- nvinfo : EIATTR_SPARSE_MMA_MASK
	.align		4
.L_89:
        /*0098*/ 	.byte	0x03, 0x50
        /*009a*/ 	.short	0x0000


	//----- nvinfo : EIATTR_MAXREG_COUNT
	.align		4
        /*009c*/ 	.byte	0x03, 0x1b
        /*009e*/ 	.short	0x00ff


	//----- nvinfo : EIATTR_MERCURY_ISA_VERSION
	.align		4
        /*00a0*/ 	.byte	0x03, 0x5f
        /*00a2*/ 	.short	0x0101


	//----- nvinfo : EIATTR_VRC_CTA_INIT_COUNT
	.align		4
        /*00a4*/ 	.byte	0x02, 0x4a
	.zero		1
	.zero		1


	//----- nvinfo : EIATTR_EXIT_INSTR_OFFSETS
	.align		4
        /*00a8*/ 	.byte	0x04, 0x1c
        /*00aa*/ 	.short	(.L_91 - .L_90)


	//   ....[0]....
.L_90:
        /*00ac*/ 	.word	0x00000010


	//----- nvinfo : EIATTR_CBANK_PARAM_SIZE
	.align		4
.L_91:
        /*00b0*/ 	.byte	0x03, 0x19
        /*00b2*/ 	.short	0x0028


	//----- nvinfo : EIATTR_PARAM_CBANK
	.align		4
        /*00b4*/ 	.byte	0x04, 0x0a
        /*00b6*/ 	.short	(.L_93 - .L_92)
	.align		4
.L_92:
        /*00b8*/ 	.word	index@(.nv.constant0._Z11PDE_diff_k3fffffffiPA64_A256_f)
        /*00bc*/ 	.short	0x0380
        /*00be*/ 	.short	0x0028


	//----- nvinfo : EIATTR_SW_WAR
	.align		4
.L_93:
        /*00c0*/ 	.byte	0x04, 0x36
        /*00c2*/ 	.short	(.L_95 - .L_94)
.L_94:
        /*00c4*/ 	.word	0x00000008
.L_95:


//--------------------- .nv.callgraph             --------------------------
	.section	.nv.callgraph,"",@"SHT_CUDA_CALLGRAPH"
	.align	4
	.sectionentsize	8
	.align		4
        /*0000*/ 	.word	0x00000000
	.align		4
        /*0004*/ 	.word	0xffffffff
	.align		4
        /*0008*/ 	.word	0x00000000
	.align		4
        /*000c*/ 	.word	0xfffffffe
	.align		4
        /*0010*/ 	.word	0x00000000
	.align		4
        /*0014*/ 	.word	0xfffffffd
	.align		4
        /*0018*/ 	.word	0x00000000
	.align		4
        /*001c*/ 	.word	0xfffffffc


//--------------------- .text._Z11PDE_diff_k1fffffffPA64_A256_fi --------------------------
	.section	.text._Z11PDE_diff_k1fffffffPA64_A256_fi,"ax",@progbits
	.align	128
        .global         _Z11PDE_diff_k1fffffffPA64_A256_fi
        .type           _Z11PDE_diff_k1fffffffPA64_A256_fi,@function
        .size           _Z11PDE_diff_k1fffffffPA64_A256_fi,(.L_x_3 - _Z11PDE_diff_k1fffffffPA64_A256_fi)
        .other          _Z11PDE_diff_k1fffffffPA64_A256_fi,@"STO_CUDA_ENTRY STV_DEFAULT"
_Z11PDE_diff_k1fffffffPA64_A256_fi:
.text._Z11PDE_diff_k1fffffffPA64_A256_fi:
[----:B------:R-:W-:Y:S01]  /*0000*/  LDC R1, c[0x0][0x37c] ;  /* 0x0000df00ff017b82 */ /* 0x000fe20000000800 */
[----:B------:R-:W-:Y:S05]  /*0010*/  EXIT ;  /* 0x000000000000794d */ /* 0x000fea0003800000 */
.L_x_0:
[----:B------:R-:W-:-:S00]  /*0020*/  BRA `(.L_x_0) ;  /* 0xfffffffc00fc7947 */ /* 0x000fc0000383ffff */
[----:B------:R-:W-:-:S00]  /*0030*/  NOP ;  /* 0x0000000000007918 */ /* 0x000fc00000000000 */
        /* <DEDUP_REMOVED lines=12> */
.L_x_3:


//--------------------- .text._Z11PDE_diff_k2fffffffiPA64_A256_f --------------------------
	.section	.text._Z11PDE_diff_k2fffffffiPA64_A256_f,"ax",@progbits
	.align	128
        .global         _Z11PDE_diff_k2fffffffiPA64_A256_f
        .type           _Z11PDE_diff_k2fffffffiPA64_A256_f,@function
        .size           _Z11PDE_diff_k2fffffffiPA64_A256_f,(.L_x_4 - _Z11PDE_diff_k2fffffffiPA64_A256_f)
        .other          _Z11PDE_diff_k2fffffffiPA64_A256_f,@"STO_CUDA_ENTRY STV_DEFAULT"
_Z11PDE_diff_k2fffffffiPA64_A256_f:
.text._Z11PDE_diff_k2fffffffiPA64_A256_f:
[----:B------:R-:W-:Y:S01]  /*0000*/  LDC R1, c[0x0][0x37c] ;  /* 0x0000df00ff017b82 */ /* 0x000fe20000000800 */
[----:B------:R-:W-:Y:S05]  /*0010*/  EXIT ;  /* 0x000000000000794d */ /* 0x000fea0003800000 */
.L_x_1:
        /* <DEDUP_REMOVED lines=14> */
.L_x_4:


//--------------------- .text._Z11PDE_diff_k3fffffffiPA64_A256_f --------------------------
	.section	.text._Z11PDE_diff_k3fffffffiPA64_A256_f,"ax",@progbits
	.align	128
        .global         _Z11PDE_diff_k3fffffffiPA64_A256_f
        .type           _Z11PDE_diff_k3fffffffiPA64_A256_f,@function
        .size           _Z11PDE_diff_k3fffffffiPA64_A256_f,(.L_x_5 - _Z11PDE_diff_k3fffffffiPA64_A256_f)
        .other          _Z11PDE_diff_k3fffffffiPA64_A256_f,@"STO_CUDA_ENTRY STV_DEFAULT"
_Z11PDE_diff_k3fffffffiPA64_A256_f:
.text._Z11PDE_diff_k3fffffffiPA64_A256_f:
[----:B------:R-:W-:Y:S01]  /*0000*/  LDC R1, c[0x0][0x37c] ;  /* 0x0000df00ff017b82 */ /* 0x000fe20000000800 */
[----:B------:R-:W-:Y:S05]  /*0010*/  EXIT ;  /* 0x000000000000794d */ /* 0x000fea0003800000 */
.L_x_2:
        /* <DEDUP_REMOVED lines=14> */
.L_x_5:


//--------------------- .nv.shared.reserved.0     --------------------------
	.section	.nv.shared.reserved.0,"aw",@nobits
	.weak		__nv_reservedSMEM_offset_0_alias
	.size		__nv_reservedSMEM_offset_0_alias, 0, 64
	.other		__nv_reservedSMEM_offset_0_alias,@"STO_CUDA_RESERVED_SHARED STV_DEFAULT"
__nv_reservedSMEM_offset_0_alias:
	.zero		0
	.zero		64


//--------------------- .nv.constant0._Z11PDE_diff_k1fffffffPA64_A256_fi --------------------------
	.section	.nv.constant0._Z11PDE_diff_k1fffffffPA64_A256_fi,"a",@progbits
	.sectionflags	@""
	.align	4
.nv.constant0._Z11PDE_diff_k1fffffffPA64_A256_fi:
	.zero		940


//--------------------- .nv.constant0._Z11PDE_diff_k2fffffffiPA64_A256_f --------------------------
	.section	.nv.constant0._Z11PDE_diff_k2fffffffiPA64_A256_f,"a",@progbits
	.sectionflags	@""
	.align	4
.nv.constant0._Z11PDE_diff_k2fffffffiPA64_A256_f:
	.zero		936


//--------------------- .nv.constant0._Z11PDE_diff_k3fffffffiPA64_A256_f --------------------------
	.section	.nv.constant0._Z11PDE_diff_k3fffffffiPA64_A256_f,"a",@progbits
	.sectionflags	@""
	.align	4
.nv.constant0._Z11PDE_diff_k3fffffffiPA64_A256_f:
	.zero		936


//--------------------- SYMBOLS --------------------------

	.type		.nv.reservedSmem.offset0,@object
	.size		.nv.reservedSmem.offset0,0x4
